//
// Generated by NVIDIA NVVM Compiler
//
// Compiler Build ID: CL-36424714
// Cuda compilation tools, release 13.0, V13.0.88
// Based on NVVM 20.0.0
//

.version 9.0
.target sm_100
.address_size 64

	// .globl	_Z15conv_1d_basic_kPfS_ii
.const .align 4 .b8 M[20];

.visible .entry _Z15conv_1d_basic_kPfS_ii(
	.param .u64 .ptr .align 1 _Z15conv_1d_basic_kPfS_ii_param_0,
	.param .u64 .ptr .align 1 _Z15conv_1d_basic_kPfS_ii_param_1,
	.param .u32 _Z15conv_1d_basic_kPfS_ii_param_2,
	.param .u32 _Z15conv_1d_basic_kPfS_ii_param_3
)
{
	.reg .pred 	%p<55>;
	.reg .b32 	%r<43>;
	.reg .b32 	%f<96>;
	.reg .b64 	%rd<49>;

	ld.param.u64 	%rd6, [_Z15conv_1d_basic_kPfS_ii_param_0];
	ld.param.u64 	%rd5, [_Z15conv_1d_basic_kPfS_ii_param_1];
	ld.param.u32 	%r28, [_Z15conv_1d_basic_kPfS_ii_param_2];
	ld.param.u32 	%r29, [_Z15conv_1d_basic_kPfS_ii_param_3];
	cvta.to.global.u64 	%rd1, %rd6;
	mov.u32 	%r30, %ctaid.x;
	mov.u32 	%r31, %ntid.x;
	mov.u32 	%r32, %tid.x;
	mad.lo.s32 	%r1, %r30, %r31, %r32;
	shr.u32 	%r33, %r28, 31;
	add.s32 	%r34, %r28, %r33;
	shr.s32 	%r35, %r34, 1;
	sub.s32 	%r2, %r1, %r35;
	setp.lt.s32 	%p1, %r28, 1;
	mov.f32 	%f75, 0f00000000;
	@%p1 bra 	$L__BB0_41;
	and.b32  	%r3, %r28, 7;
	setp.lt.u32 	%p2, %r28, 8;
	mov.f32 	%f75, 0f00000000;
	mov.b32 	%r41, 0;
	@%p2 bra 	$L__BB0_20;
	and.b32  	%r41, %r28, 2147483640;
	mov.f32 	%f75, 0f00000000;
	mov.b32 	%r39, 0;
	mov.u64 	%rd8, M;
$L__BB0_3:
	.pragma "nounroll";
	add.s32 	%r6, %r2, %r39;
	setp.lt.s32 	%p3, %r6, 0;
	setp.ge.s32 	%p4, %r6, %r29;
	mul.wide.u32 	%rd7, %r39, 4;
	add.s64 	%rd2, %rd8, %rd7;
	or.pred  	%p5, %p3, %p4;
	@%p5 bra 	$L__BB0_5;
	mul.wide.u32 	%rd9, %r6, 4;
	add.s64 	%rd10, %rd1, %rd9;
	ld.global.f32 	%f42, [%rd10];
	ld.const.f32 	%f43, [%rd2];
	fma.rn.f32 	%f75, %f42, %f43, %f75;
$L__BB0_5:
	add.s32 	%r7, %r6, 1;
	setp.lt.s32 	%p6, %r7, 0;
	setp.ge.s32 	%p7, %r7, %r29;
	or.pred  	%p8, %p6, %p7;
	@%p8 bra 	$L__BB0_7;
	mul.wide.u32 	%rd11, %r7, 4;
	add.s64 	%rd12, %rd1, %rd11;
	ld.global.f32 	%f44, [%rd12];
	ld.const.f32 	%f45, [%rd2+4];
	fma.rn.f32 	%f75, %f44, %f45, %f75;
$L__BB0_7:
	add.s32 	%r8, %r6, 2;
	setp.lt.s32 	%p9, %r8, 0;
	setp.ge.s32 	%p10, %r8, %r29;
	or.pred  	%p11, %p9, %p10;
	@%p11 bra 	$L__BB0_9;
	mul.wide.u32 	%rd13, %r8, 4;
	add.s64 	%rd14, %rd1, %rd13;
	ld.global.f32 	%f46, [%rd14];
	ld.const.f32 	%f47, [%rd2+8];
	fma.rn.f32 	%f75, %f46, %f47, %f75;
$L__BB0_9:
	add.s32 	%r9, %r6, 3;
	setp.lt.s32 	%p12, %r9, 0;
	setp.ge.s32 	%p13, %r9, %r29;
	or.pred  	%p14, %p12, %p13;
	@%p14 bra 	$L__BB0_11;
	mul.wide.u32 	%rd15, %r9, 4;
	add.s64 	%rd16, %rd1, %rd15;
	ld.global.f32 	%f48, [%rd16];
	ld.const.f32 	%f49, [%rd2+12];
	fma.rn.f32 	%f75, %f48, %f49, %f75;
$L__BB0_11:
	add.s32 	%r10, %r6, 4;
	setp.lt.s32 	%p15, %r10, 0;
	setp.ge.s32 	%p16, %r10, %r29;
	or.pred  	%p17, %p15, %p16;
	@%p17 bra 	$L__BB0_13;
	mul.wide.u32 	%rd17, %r10, 4;
	add.s64 	%rd18, %rd1, %rd17;
	ld.global.f32 	%f50, [%rd18];
	ld.const.f32 	%f51, [%rd2+16];
	fma.rn.f32 	%f75, %f50, %f51, %f75;
$L__BB0_13:
	add.s32 	%r11, %r6, 5;
	setp.lt.s32 	%p18, %r11, 0;
	setp.ge.s32 	%p19, %r11, %r29;
	or.pred  	%p20, %p18, %p19;
	@%p20 bra 	$L__BB0_15;
	mul.wide.u32 	%rd19, %r11, 4;
	add.s64 	%rd20, %rd1, %rd19;
	ld.global.f32 	%f52, [%rd20];
	ld.const.f32 	%f53, [%rd2+20];
	fma.rn.f32 	%f75, %f52, %f53, %f75;
$L__BB0_15:
	add.s32 	%r12, %r6, 6;
	setp.lt.s32 	%p21, %r12, 0;
	setp.ge.s32 	%p22, %r12, %r29;
	or.pred  	%p23, %p21, %p22;
	@%p23 bra 	$L__BB0_17;
	mul.wide.u32 	%rd21, %r12, 4;
	add.s64 	%rd22, %rd1, %rd21;
	ld.global.f32 	%f54, [%rd22];
	ld.const.f32 	%f55, [%rd2+24];
	fma.rn.f32 	%f75, %f54, %f55, %f75;
$L__BB0_17:
	add.s32 	%r13, %r6, 7;
	setp.lt.s32 	%p24, %r13, 0;
	setp.ge.s32 	%p25, %r13, %r29;
	or.pred  	%p26, %p24, %p25;
	@%p26 bra 	$L__BB0_19;
	mul.wide.u32 	%rd23, %r13, 4;
	add.s64 	%rd24, %rd1, %rd23;
	ld.global.f32 	%f56, [%rd24];
	ld.const.f32 	%f57, [%rd2+28];
	fma.rn.f32 	%f75, %f56, %f57, %f75;
$L__BB0_19:
	add.s32 	%r39, %r39, 8;
	setp.ne.s32 	%p27, %r39, %r41;
	@%p27 bra 	$L__BB0_3;
$L__BB0_20:
	setp.eq.s32 	%p28, %r3, 0;
	@%p28 bra 	$L__BB0_41;
	and.b32  	%r16, %r28, 3;
	setp.lt.u32 	%p29, %r3, 4;
	@%p29 bra 	$L__BB0_31;
	add.s32 	%r17, %r2, %r41;
	setp.lt.s32 	%p30, %r17, 0;
	setp.ge.s32 	%p31, %r17, %r29;
	mul.wide.u32 	%rd25, %r41, 4;
	mov.u64 	%rd26, M;
	add.s64 	%rd3, %rd26, %rd25;
	or.pred  	%p32, %p30, %p31;
	@%p32 bra 	$L__BB0_24;
	mul.wide.u32 	%rd27, %r17, 4;
	add.s64 	%rd28, %rd1, %rd27;
	ld.global.f32 	%f59, [%rd28];
	ld.const.f32 	%f60, [%rd3];
	fma.rn.f32 	%f75, %f59, %f60, %f75;
$L__BB0_24:
	add.s32 	%r18, %r17, 1;
	setp.lt.s32 	%p33, %r18, 0;
	setp.ge.s32 	%p34, %r18, %r29;
	or.pred  	%p35, %p33, %p34;
	@%p35 bra 	$L__BB0_26;
	mul.wide.u32 	%rd29, %r18, 4;
	add.s64 	%rd30, %rd1, %rd29;
	ld.global.f32 	%f61, [%rd30];
	ld.const.f32 	%f62, [%rd3+4];
	fma.rn.f32 	%f75, %f61, %f62, %f75;
$L__BB0_26:
	add.s32 	%r19, %r17, 2;
	setp.lt.s32 	%p36, %r19, 0;
	setp.ge.s32 	%p37, %r19, %r29;
	or.pred  	%p38, %p36, %p37;
	@%p38 bra 	$L__BB0_28;
	mul.wide.u32 	%rd31, %r19, 4;
	add.s64 	%rd32, %rd1, %rd31;
	ld.global.f32 	%f63, [%rd32];
	ld.const.f32 	%f64, [%rd3+8];
	fma.rn.f32 	%f75, %f63, %f64, %f75;
$L__BB0_28:
	add.s32 	%r20, %r17, 3;
	setp.lt.s32 	%p39, %r20, 0;
	setp.ge.s32 	%p40, %r20, %r29;
	or.pred  	%p41, %p39, %p40;
	@%p41 bra 	$L__BB0_30;
	mul.wide.u32 	%rd33, %r20, 4;
	add.s64 	%rd34, %rd1, %rd33;
	ld.global.f32 	%f65, [%rd34];
	ld.const.f32 	%f66, [%rd3+12];
	fma.rn.f32 	%f75, %f65, %f66, %f75;
$L__BB0_30:
	add.s32 	%r41, %r41, 4;
$L__BB0_31:
	setp.eq.s32 	%p42, %r16, 0;
	@%p42 bra 	$L__BB0_41;
	setp.eq.s32 	%p43, %r16, 1;
	@%p43 bra 	$L__BB0_38;
	add.s32 	%r23, %r2, %r41;
	setp.lt.s32 	%p44, %r23, 0;
	setp.ge.s32 	%p45, %r23, %r29;
	mul.wide.u32 	%rd35, %r41, 4;
	mov.u64 	%rd36, M;
	add.s64 	%rd4, %rd36, %rd35;
	or.pred  	%p46, %p44, %p45;
	@%p46 bra 	$L__BB0_35;
	mul.wide.u32 	%rd37, %r23, 4;
	add.s64 	%rd38, %rd1, %rd37;
	ld.global.f32 	%f68, [%rd38];
	ld.const.f32 	%f69, [%rd4];
	fma.rn.f32 	%f75, %f68, %f69, %f75;
$L__BB0_35:
	add.s32 	%r24, %r23, 1;
	setp.lt.s32 	%p47, %r24, 0;
	setp.ge.s32 	%p48, %r24, %r29;
	or.pred  	%p49, %p47, %p48;
	@%p49 bra 	$L__BB0_37;
	mul.wide.u32 	%rd39, %r24, 4;
	add.s64 	%rd40, %rd1, %rd39;
	ld.global.f32 	%f70, [%rd40];
	ld.const.f32 	%f71, [%rd4+4];
	fma.rn.f32 	%f75, %f70, %f71, %f75;
$L__BB0_37:
	add.s32 	%r41, %r41, 2;
$L__BB0_38:
	and.b32  	%r38, %r28, 1;
	setp.eq.b32 	%p50, %r38, 1;
	not.pred 	%p51, %p50;
	@%p51 bra 	$L__BB0_41;
	add.s32 	%r27, %r2, %r41;
	setp.lt.s32 	%p52, %r27, 0;
	setp.ge.s32 	%p53, %r27, %r29;
	or.pred  	%p54, %p52, %p53;
	@%p54 bra 	$L__BB0_41;
	mul.wide.u32 	%rd41, %r27, 4;
	add.s64 	%rd42, %rd1, %rd41;
	ld.global.f32 	%f72, [%rd42];
	mul.wide.u32 	%rd43, %r41, 4;
	mov.u64 	%rd44, M;
	add.s64 	%rd45, %rd44, %rd43;
	ld.const.f32 	%f73, [%rd45];
	fma.rn.f32 	%f75, %f72, %f73, %f75;
$L__BB0_41:
	cvta.to.global.u64 	%rd46, %rd5;
	mul.wide.s32 	%rd47, %r1, 4;
	add.s64 	%rd48, %rd46, %rd47;
	st.global.f32 	[%rd48], %f75;
	ret;

}


// ===== COMPILED SASS (sm_100) =====

	.target	sm_100

	.elftype	@"ET_EXEC"


//--------------------- .note.nv.tkinfo           --------------------------
	.section	.note.nv.tkinfo,"",@"SHT_NOTE"
	.sectionflags	@"SHF_NOTE_NV_TKINFO"
	.tkinfo
        /*0018*/ 	.word	0x00000002
        /*0030*/ 	.string	""
        /*0030*/ 	.string	"ptxas"
        /*0030*/ 	.string	"Cuda compilation tools, release 13.0, V13.0.88"
        /*0030*/ 	.string	"Build cuda_13.0.r13.0/compiler.36424714_0"
        /*0030*/ 	.string	"-arch sm_100 -m 64 "



//--------------------- .note.nv.cuinfo           --------------------------
	.section	.note.nv.cuinfo,"",@"SHT_NOTE"
	.sectionflags	@"SHF_NOTE_NV_CUINFO"
        /*0018*/ 	.short	0x0002
        /*001a*/ 	.short	0x0064
        /*001c*/ 	.short	0x0082
	.zero		2


//--------------------- .nv.info                  --------------------------
	.section	.nv.info,"",@"SHT_CUDA_INFO"
	.align	4


	//----- nvinfo : EIATTR_REGCOUNT
	.align		4
        /*0000*/ 	.byte	0x04, 0x2f
        /*0002*/ 	.short	(.L_2 - .L_1)
	.align		4
.L_1:
        /*0004*/ 	.word	index@(_Z15conv_1d_basic_kPfS_ii)
        /*0008*/ 	.word	0x00000020


	//----- nvinfo : EIATTR_FRAME_SIZE
	.align		4
.L_2:
        /*000c*/ 	.byte	0x04, 0x11
        /*000e*/ 	.short	(.L_4 - .L_3)
	.align		4
.L_3:
        /*0010*/ 	.word	index@(_Z15conv_1d_basic_kPfS_ii)
        /*0014*/ 	.word	0x00000000


	//----- nvinfo : EIATTR_MIN_STACK_SIZE
	.align		4
.L_4:
        /*0018*/ 	.byte	0x04, 0x12
        /*001a*/ 	.short	(.L_6 - .L_5)
	.align		4
.L_5:
        /*001c*/ 	.word	index@(_Z15conv_1d_basic_kPfS_ii)
        /*0020*/ 	.word	0x00000000
.L_6:


//--------------------- .nv.compat                --------------------------
	.section	.nv.compat,"",@"SHT_CUDA_COMPAT_INFO"
	.align	4
        /*0000*/ 	.byte	0x02, 0x09, 0x00, 0x00, 0x02, 0x02, 0x01, 0x00, 0x02, 0x05, 0x05, 0x00, 0x03, 0x07, 0x01, 0x01
        /*0010*/ 	.byte	0x02, 0x03, 0x00, 0x00, 0x02, 0x06, 0x01, 0x00, 0x04, 0x0b, 0x08, 0x00, 0x09, 0x00, 0x00, 0x00
        /*0020*/ 	.byte	0x00, 0x00, 0x00, 0x00


//--------------------- .nv.info._Z15conv_1d_basic_kPfS_ii --------------------------
	.section	.nv.info._Z15conv_1d_basic_kPfS_ii,"",@"SHT_CUDA_INFO"
	.sectionflags	@""
	.align	4


	//----- nvinfo : EIATTR_CUDA_API_VERSION
	.align		4
        /*0000*/ 	.byte	0x04, 0x37
        /*0002*/ 	.short	(.L_8 - .L_7)
.L_7:
        /*0004*/ 	.word	0x00000082


	//----- nvinfo : EIATTR_KPARAM_INFO
	.align		4
.L_8:
        /*0008*/ 	.byte	0x04, 0x17
        /*000a*/ 	.short	(.L_10 - .L_9)
.L_9:
        /*000c*/ 	.word	0x00000000
        /*0010*/ 	.short	0x0003
        /*0012*/ 	.short	0x0014
        /*0014*/ 	.byte	0x00, 0xf0, 0x11, 0x00


	//----- nvinfo : EIATTR_KPARAM_INFO
	.align		4
.L_10:
        /*0018*/ 	.byte	0x04, 0x17
        /*001a*/ 	.short	(.L_12 - .L_11)
.L_11:
        /*001c*/ 	.word	0x00000000
        /*0020*/ 	.short	0x0002
        /*0022*/ 	.short	0x0010
        /*0024*/ 	.byte	0x00, 0xf0, 0x11, 0x00


	//----- nvinfo : EIATTR_KPARAM_INFO
	.align		4
.L_12:
        /*0028*/ 	.byte	0x04, 0x17
        /*002a*/ 	.short	(.L_14 - .L_13)
.L_13:
        /*002c*/ 	.word	0x00000000
        /*0030*/ 	.short	0x0001
        /*0032*/ 	.short	0x0008
        /*0034*/ 	.byte	0x00, 0xf5, 0x21, 0x00


	//----- nvinfo : EIATTR_KPARAM_INFO
	.align		4
.L_14:
        /*0038*/ 	.byte	0x04, 0x17
        /*003a*/ 	.short	(.L_16 - .L_15)
.L_15:
        /*003c*/ 	.word	0x00000000
        /*0040*/ 	.short	0x0000
        /*0042*/ 	.short	0x0000
        /*0044*/ 	.byte	0x00, 0xf5, 0x21, 0x00


	//----- nvinfo : EIATTR_SPARSE_MMA_MASK
	.align		4
.L_16:
        /*0048*/ 	.byte	0x03, 0x50
        /*004a*/ 	.short	0x0000


	//----- nvinfo : EIATTR_MAXREG_COUNT
	.align		4
        /*004c*/ 	.byte	0x03, 0x1b
        /*004e*/ 	.short	0x00ff


	//----- nvinfo : EIATTR_MERCURY_ISA_VERSION
	.align		4
        /*0050*/ 	.byte	0x03, 0x5f
        /*0052*/ 	.short	0x0101


	//----- nvinfo : EIATTR_VRC_CTA_INIT_COUNT
	.align		4
        /*0054*/ 	.byte	0x02, 0x4a
	.zero		1
	.zero		1


	//----- nvinfo : EIATTR_EXIT_INSTR_OFFSETS
	.align		4
        /*0058*/ 	.byte	0x04, 0x1c
        /*005a*/ 	.short	(.L_18 - .L_17)


	//   ....[0]....
.L_17:
        /*005c*/ 	.word	0x00000ae0


	//----- nvinfo : EIATTR_CRS_STACK_SIZE
	.align		4
.L_18:
        /*0060*/ 	.byte	0x04, 0x1e
        /*0062*/ 	.short	(.L_20 - .L_19)
.L_19:
        /*0064*/ 	.word	0x00000000


	//----- nvinfo : EIATTR_CBANK_PARAM_SIZE
	.align		4
.L_20:
        /*0068*/ 	.byte	0x03, 0x19
        /*006a*/ 	.short	0x0018


	//----- nvinfo : EIATTR_PARAM_CBANK
	.align		4
        /*006c*/ 	.byte	0x04, 0x0a
        /*006e*/ 	.short	(.L_22 - .L_21)
	.align		4
.L_21:
        /*0070*/ 	.word	index@(.nv.constant0._Z15conv_1d_basic_kPfS_ii)
        /*0074*/ 	.short	0x0380
        /*0076*/ 	.short	0x0018


	//----- nvinfo : EIATTR_SW_WAR
	.align		4
.L_22:
        /*0078*/ 	.byte	0x04, 0x36
        /*007a*/ 	.short	(.L_24 - .L_23)
.L_23:
        /*007c*/ 	.word	0x00000008
.L_24:


//--------------------- .nv.callgraph             --------------------------
	.section	.nv.callgraph,"",@"SHT_CUDA_CALLGRAPH"
	.align	4
	.sectionentsize	8
	.align		4
        /*0000*/ 	.word	0x00000000
	.align		4
        /*0004*/ 	.word	0xffffffff
	.align		4
        /*0008*/ 	.word	0x00000000
	.align		4
        /*000c*/ 	.word	0xfffffffe
	.align		4
        /*0010*/ 	.word	0x00000000
	.align		4
        /*0014*/ 	.word	0xfffffffd
	.align		4
        /*0018*/ 	.word	0x00000000
	.align		4
        /*001c*/ 	.word	0xfffffffc


//--------------------- .nv.constant3             --------------------------
	.section	.nv.constant3,"a",@progbits
	.align	4
.nv.constant3:
	.type		M,@object
	.size		M,(.L_0 - M)
M:
	.zero		20
.L_0:


//--------------------- .text._Z15conv_1d_basic_kPfS_ii --------------------------
	.section	.text._Z15conv_1d_basic_kPfS_ii,"ax",@progbits
	.align	128
        .global         _Z15conv_1d_basic_kPfS_ii
        .type           _Z15conv_1d_basic_kPfS_ii,@function
        .size           _Z15conv_1d_basic_kPfS_ii,(.L_x_7 - _Z15conv_1d_basic_kPfS_ii)
        .other          _Z15conv_1d_basic_kPfS_ii,@"STO_CUDA_ENTRY STV_DEFAULT"
_Z15conv_1d_basic_kPfS_ii:
.text._Z15conv_1d_basic_kPfS_ii:
[----:B------:R-:W-:Y:S01]  /*0000*/  LDC R1, c[0x0][0x37c] ;  /* 0x0000df00ff017b82 */ /* 0x000fe20000000800 */
[----:B------:R-:W0:Y:S01]  /*0010*/  S2R R3, SR_TID.X ;  /* 0x0000000000037919 */ /* 0x000e220000002100 */
[----:B------:R-:W1:Y:S06]  /*0020*/  LDCU UR5, c[0x0][0x390] ;  /* 0x00007200ff0577ac */ /* 0x000e6c0008000800 */
[----:B------:R-:W0:Y:S01]  /*0030*/  S2UR UR4, SR_CTAID.X ;  /* 0x00000000000479c3 */ /* 0x000e220000002500 */
[----:B------:R-:W-:Y:S01]  /*0040*/  HFMA2 R0, -RZ, RZ, 0, 0 ;  /* 0x00000000ff007431 */ /* 0x000fe200000001ff */
[----:B------:R-:W2:Y:S06]  /*0050*/  LDCU.64 UR8, c[0x0][0x358] ;  /* 0x00006b00ff0877ac */ /* 0x000eac0008000a00 */
[----:B------:R-:W0:Y:S01]  /*0060*/  LDC R2, c[0x0][0x360] ;  /* 0x0000d800ff027b82 */ /* 0x000e220000000800 */
[----:B-1----:R-:W-:Y:S01]  /*0070*/  UISETP.GE.AND UP0, UPT, UR5, 0x1, UPT ;  /* 0x000000010500788c */ /* 0x002fe2000bf06270 */
[----:B0-----:R-:W-:-:S08]  /*0080*/  IMAD R2, R2, UR4, R3 ;  /* 0x0000000402027c24 */ /* 0x001fd0000f8e0203 */
[----:B--2---:R-:W-:Y:S05]  /*0090*/  BRA.U !UP0, `(.L_x_0) ;  /* 0x0000000908847547 */ /* 0x004fea000b800000 */
[----:B------:R-:W-:Y:S01]  /*00a0*/  UISETP.GE.U32.AND UP0, UPT, UR5, 0x8, UPT ;  /* 0x000000080500788c */ /* 0x000fe2000bf06070 */
[----:B------:R-:W-:Y:S01]  /*00b0*/  MOV R0, RZ ;  /* 0x000000ff00007202 */ /* 0x000fe20000000f00 */
[----:B------:R-:W-:Y:S01]  /*00c0*/  ULEA.HI UR4, UR5, UR5, URZ, 0x1 ;  /* 0x0000000505047291 */ /* 0x000fe2000f8f08ff */
[----:B------:R-:W-:Y:S01]  /*00d0*/  IMAD.MOV.U32 R3, RZ, RZ, RZ ;  /* 0x000000ffff037224 */ /* 0x000fe200078e00ff */
[----:B------:R-:W-:Y:S02]  /*00e0*/  ULOP3.LUT UR6, UR5, 0x7, URZ, 0xc0, !UPT ;  /* 0x0000000705067892 */ /* 0x000fe4000f8ec0ff */
[----:B------:R-:W-:Y:S02]  /*00f0*/  USHF.R.S32.HI UR4, URZ, 0x1, UR4 ;  /* 0x00000001ff047899 */ /* 0x000fe40008011404 */
[----:B------:R-:W-:-:S04]  /*0100*/  UISETP.NE.AND UP1, UPT, UR6, URZ, UPT ;  /* 0x000000ff0600728c */ /* 0x000fc8000bf25270 */
[----:B------:R-:W-:Y:S01]  /*0110*/  IADD3 R4, PT, PT, R2, -UR4, RZ ;  /* 0x8000000402047c10 */ /* 0x000fe2000fffe0ff */
[----:B------:R-:W-:Y:S06]  /*0120*/  BRA.U !UP0, `(.L_x_1) ;  /* 0x0000000508247547 */ /* 0x000fec000b800000 */
[----:B------:R-:W-:Y:S01]  /*0130*/  ULOP3.LUT UR4, UR5, 0x7ffffff8, URZ, 0xc0, !UPT ;  /* 0x7ffffff805047892 */ /* 0x000fe2000f8ec0ff */
[----:B------:R-:W-:Y:S01]  /*0140*/  IMAD.MOV.U32 R0, RZ, RZ, RZ ;  /* 0x000000ffff007224 */ /* 0x000fe200078e00ff */
[----:B------:R-:W-:Y:S01]  /*0150*/  MOV R7, RZ ;  /* 0x000000ff00077202 */ /* 0x000fe20000000f00 */
[----:B------:R-:W0:Y:S03]  /*0160*/  LDCU UR7, c[0x0][0x394] ;  /* 0x00007280ff0777ac */ /* 0x000e260008000800 */
[----:B------:R-:W-:-:S07]  /*0170*/  IMAD.U32 R3, RZ, RZ, UR4 ;  /* 0x00000004ff037e24 */ /* 0x000fce000f8e00ff */
.L_x_2:
[----:B------:R-:W-:-:S04]  /*0180*/  IADD3 R25, PT, PT, R4, R7, RZ ;  /* 0x0000000704197210 */ /* 0x000fc80007ffe0ff */
[----:B0-----:R-:W-:-:S04]  /*0190*/  ISETP.GE.AND P6, PT, R25, UR7, PT ;  /* 0x0000000719007c0c */ /* 0x001fc8000bfc6270 */
[----:B------:R-:W-:-:S13]  /*01a0*/  ISETP.LT.OR P6, PT, R25, RZ, P6 ;  /* 0x000000ff1900720c */ /* 0x000fda00037c1670 */
[----:B------:R-:W0:Y:S02]  /*01b0*/  @!P6 LDC.64 R8, c[0x0][0x380] ;  /* 0x0000e000ff08eb82 */ /* 0x000e240000000a00 */
[----:B0-----:R-:W-:-:S05]  /*01c0*/  @!P6 IMAD.WIDE.U32 R8, R25, 0x4, R8 ;  /* 0x000000041908e825 */ /* 0x001fca00078e0008 */
[----:B------:R0:W2:Y:S01]  /*01d0*/  @!P6 LDG.E R11, desc[UR8][R8.64] ;  /* 0x00000008080be981 */ /* 0x0000a2000c1e1900 */
[----:B------:R-:W-:Y:S01]  /*01e0*/  VIADD R15, R25, 0x1 ;  /* 0x00000001190f7836 */ /* 0x000fe20000000000 */
[----:B------:R-:W-:Y:S01]  /*01f0*/  SHF.L.U32 R5, R7, 0x2, RZ ;  /* 0x0000000207057819 */ /* 0x000fe200000006ff */
[C---:B------:R-:W-:Y:S01]  /*0200*/  VIADD R29, R25.reuse, 0x2 ;  /* 0x00000002191d7836 */ /* 0x040fe20000000000 */
[C---:B------:R-:W-:Y:S01]  /*0210*/  IADD3 R27, PT, PT, R25.reuse, 0x3, RZ ;  /* 0x00000003191b7810 */ /* 0x040fe20007ffe0ff */
[----:B------:R-:W-:Y:S01]  /*0220*/  VIADD R6, R25, 0x4 ;  /* 0x0000000419067836 */ /* 0x000fe20000000000 */
[----:B------:R-:W-:Y:S01]  /*0230*/  ISETP.GE.AND P0, PT, R15, UR7, PT ;  /* 0x000000070f007c0c */ /* 0x000fe2000bf06270 */
[----:B------:R-:W2:Y:S01]  /*0240*/  @!P6 LDC R10, c[0x3][R5] ;  /* 0x00c00000050aeb82 */ /* 0x000ea20000000800 */
[----:B------:R-:W-:Y:S02]  /*0250*/  ISETP.GE.AND P1, PT, R29, UR7, PT ;  /* 0x000000071d007c0c */ /* 0x000fe4000bf26270 */
[----:B------:R-:W-:Y:S01]  /*0260*/  ISETP.LT.OR P0, PT, R15, RZ, P0 ;  /* 0x000000ff0f00720c */ /* 0x000fe20000701670 */
[----:B0-----:R-:W-:Y:S01]  /*0270*/  VIADD R9, R25, 0x6 ;  /* 0x0000000619097836 */ /* 0x001fe20000000000 */
[----:B------:R-:W-:-:S02]  /*0280*/  ISETP.GE.AND P2, PT, R27, UR7, PT ;  /* 0x000000071b007c0c */ /* 0x000fc4000bf46270 */
[----:B------:R-:W-:Y:S02]  /*0290*/  ISETP.LT.OR P1, PT, R29, RZ, P1 ;  /* 0x000000ff1d00720c */ /* 0x000fe40000f21670 */
[----:B------:R-:W-:Y:S02]  /*02a0*/  IADD3 R8, PT, PT, R25, 0x5, RZ ;  /* 0x0000000519087810 */ /* 0x000fe40007ffe0ff */
[----:B------:R-:W-:Y:S02]  /*02b0*/  ISETP.GE.AND P3, PT, R6, UR7, PT ;  /* 0x0000000706007c0c */ /* 0x000fe4000bf66270 */
[----:B------:R-:W-:Y:S02]  /*02c0*/  ISETP.LT.OR P2, PT, R27, RZ, P2 ;  /* 0x000000ff1b00720c */ /* 0x000fe40001741670 */
[----:B------:R-:W-:Y:S01]  /*02d0*/  ISETP.GE.AND P5, PT, R8, UR7, PT ;  /* 0x0000000708007c0c */ /* 0x000fe2000bfa6270 */
[----:B------:R-:W0:Y:S01]  /*02e0*/  @!P0 LDC.64 R22, c[0x0][0x380] ;  /* 0x0000e000ff168b82 */ /* 0x000e220000000a00 */
[----:B------:R-:W-:-:S02]  /*02f0*/  ISETP.LT.OR P3, PT, R6, RZ, P3 ;  /* 0x000000ff0600720c */ /* 0x000fc40001f61670 */
[----:B------:R-:W-:Y:S02]  /*0300*/  IADD3 R25, PT, PT, R25, 0x7, RZ ;  /* 0x0000000719197810 */ /* 0x000fe40007ffe0ff */
[C---:B------:R-:W-:Y:S02]  /*0310*/  ISETP.GE.AND P4, PT, R9.reuse, UR7, PT ;  /* 0x0000000709007c0c */ /* 0x040fe4000bf86270 */
[----:B------:R-:W-:Y:S01]  /*0320*/  ISETP.LT.OR P5, PT, R8, RZ, P5 ;  /* 0x000000ff0800720c */ /* 0x000fe20002fa1670 */
[----:B------:R-:W1:Y:S01]  /*0330*/  @!P1 LDC.64 R20, c[0x0][0x380] ;  /* 0x0000e000ff149b82 */ /* 0x000e620000000a00 */
[----:B------:R-:W-:-:S07]  /*0340*/  ISETP.LT.OR P4, PT, R9, RZ, P4 ;  /* 0x000000ff0900720c */ /* 0x000fce0002781670 */
[----:B------:R-:W3:Y:S08]  /*0350*/  @!P2 LDC.64 R18, c[0x0][0x380] ;  /* 0x0000e000ff12ab82 */ /* 0x000ef00000000a00 */
[----:B------:R-:W4:Y:S01]  /*0360*/  @!P5 LDC.64 R12, c[0x0][0x380] ;  /* 0x0000e000ff0cdb82 */ /* 0x000f220000000a00 */
[----:B0-----:R-:W-:-:S06]  /*0370*/  @!P0 IMAD.WIDE.U32 R22, R15, 0x4, R22 ;  /* 0x000000040f168825 */ /* 0x001fcc00078e0016 */
[----:B------:R-:W5:Y:S01]  /*0380*/  @!P0 LDG.E R23, desc[UR8][R22.64] ;  /* 0x0000000816178981 */ /* 0x000f62000c1e1900 */
[----:B------:R-:W0:Y:S01]  /*0390*/  @!P4 LDC.64 R16, c[0x0][0x380] ;  /* 0x0000e000ff10cb82 */ /* 0x000e220000000a00 */
[----:B-1----:R-:W-:-:S06]  /*03a0*/  @!P1 IMAD.WIDE.U32 R20, R29, 0x4, R20 ;  /* 0x000000041d149825 */ /* 0x002fcc00078e0014 */
[----:B------:R-:W5:Y:S01]  /*03b0*/  @!P1 LDG.E R21, desc[UR8][R20.64] ;  /* 0x0000000814159981 */ /* 0x000f62000c1e1900 */
[----:B---3--:R-:W-:-:S06]  /*03c0*/  @!P2 IMAD.WIDE.U32 R18, R27, 0x4, R18 ;  /* 0x000000041b12a825 */ /* 0x008fcc00078e0012 */
[----:B------:R1:W3:Y:S01]  /*03d0*/  @!P2 LDG.E R19, desc[UR8][R18.64] ;  /* 0x000000081213a981 */ /* 0x0002e2000c1e1900 */
[----:B----4-:R-:W-:-:S06]  /*03e0*/  @!P5 IMAD.WIDE.U32 R12, R8, 0x4, R12 ;  /* 0x00000004080cd825 */ /* 0x010fcc00078e000c */
[----:B------:R-:W4:Y:S01]  /*03f0*/  @!P5 LDG.E R13, desc[UR8][R12.64] ;  /* 0x000000080c0dd981 */ /* 0x000f22000c1e1900 */
[----:B0-----:R-:W-:-:S06]  /*0400*/  @!P4 IMAD.WIDE.U32 R16, R9, 0x4, R16 ;  /* 0x000000040910c825 */ /* 0x001fcc00078e0010 */
[----:B------:R-:W4:Y:S01]  /*0410*/  @!P4 LDG.E R17, desc[UR8][R16.64] ;  /* 0x000000081011c981 */ /* 0x000f22000c1e1900 */
[----:B--2---:R-:W-:Y:S01]  /*0420*/  @!P6 FFMA R0, R11, R10, R0 ;  /* 0x0000000a0b00e223 */ /* 0x004fe20000000000 */
[C---:B------:R-:W-:Y:S01]  /*0430*/  ISETP.GE.AND P6, PT, R25.reuse, UR7, PT ;  /* 0x0000000719007c0c */ /* 0x040fe2000bfc6270 */
[----:B------:R-:W0:Y:S03]  /*0440*/  @!P3 LDC.64 R10, c[0x0][0x380] ;  /* 0x0000e000ff0abb82 */ /* 0x000e260000000a00 */
[----:B------:R-:W-:-:S13]  /*0450*/  ISETP.LT.OR P6, PT, R25, RZ, P6 ;  /* 0x000000ff1900720c */ /* 0x000fda00037c1670 */
[----:B------:R-:W2:Y:S01]  /*0460*/  @!P6 LDC.64 R14, c[0x0][0x380] ;  /* 0x0000e000ff0eeb82 */ /* 0x000ea20000000a00 */
[----:B0-----:R-:W-:-:S06]  /*0470*/  @!P3 IMAD.WIDE.U32 R10, R6, 0x4, R10 ;  /* 0x00000004060ab825 */ /* 0x001fcc00078e000a */
[----:B------:R0:W4:Y:S01]  /*0480*/  @!P3 LDG.E R11, desc[UR8][R10.64] ;  /* 0x000000080a0bb981 */ /* 0x000122000c1e1900 */
[----:B--2---:R-:W-:-:S06]  /*0490*/  @!P6 IMAD.WIDE.U32 R14, R25, 0x4, R14 ;  /* 0x00000004190ee825 */ /* 0x004fcc00078e000e */
[----:B------:R-:W2:Y:S01]  /*04a0*/  @!P6 LDG.E R15, desc[UR8][R14.64] ;  /* 0x000000080e0fe981 */ /* 0x000ea2000c1e1900 */
[----:B------:R-:W5:Y:S08]  /*04b0*/  @!P0 LDC R6, c[0x3][R5+0x4] ;  /* 0x00c0010005068b82 */ /* 0x000f700000000800 */
[----:B------:R-:W3:Y:S08]  /*04c0*/  @!P1 LDC R8, c[0x3][R5+0x8] ;  /* 0x00c0020005089b82 */ /* 0x000ef00000000800 */
[----:B------:R-:W3:Y:S08]  /*04d0*/  @!P2 LDC R9, c[0x3][R5+0xc] ;  /* 0x00c003000509ab82 */ /* 0x000ef00000000800 */
[----:B-1----:R-:W4:Y:S01]  /*04e0*/  @!P3 LDC R18, c[0x3][R5+0x10] ;  /* 0x00c004000512bb82 */ /* 0x002f220000000800 */
[----:B-----5:R-:W-:-:S07]  /*04f0*/  @!P0 FFMA R0, R23, R6, R0 ;  /* 0x0000000617008223 */ /* 0x020fce0000000000 */
[----:B------:R-:W1:Y:S08]  /*0500*/  @!P5 LDC R20, c[0x3][R5+0x14] ;  /* 0x00c005000514db82 */ /* 0x000e700000000800 */
[----:B0-----:R-:W0:Y:S01]  /*0510*/  @!P4 LDC R10, c[0x3][R5+0x18] ;  /* 0x00c00600050acb82 */ /* 0x001e220000000800 */
[----:B---3--:R-:W-:Y:S01]  /*0520*/  @!P1 FFMA R0, R21, R8, R0 ;  /* 0x0000000815009223 */ /* 0x008fe20000000000 */
[----:B------:R-:W-:-:S06]  /*0530*/  VIADD R7, R7, 0x8 ;  /* 0x0000000807077836 */ /* 0x000fcc0000000000 */
[----:B------:R-:W2:Y:S01]  /*0540*/  @!P6 LDC R6, c[0x3][R5+0x1c] ;  /* 0x00c007000506eb82 */ /* 0x000ea20000000800 */
[----:B------:R-:W-:Y:S01]  /*0550*/  @!P2 FFMA R0, R19, R9, R0 ;  /* 0x000000091300a223 */ /* 0x000fe20000000000 */
[----:B------:R-:W-:-:S03]  /*0560*/  ISETP.NE.AND P0, PT, R7, R3, PT ;  /* 0x000000030700720c */ /* 0x000fc60003f05270 */
[----:B----4-:R-:W-:-:S04]  /*0570*/  @!P3 FFMA R0, R11, R18, R0 ;  /* 0x000000120b00b223 */ /* 0x010fc80000000000 */
[----:B-1----:R-:W-:-:S04]  /*0580*/  @!P5 FFMA R0, R13, R20, R0 ;  /* 0x000000140d00d223 */ /* 0x002fc80000000000 */
[----:B0-----:R-:W-:-:S04]  /*0590*/  @!P4 FFMA R0, R17, R10, R0 ;  /* 0x0000000a1100c223 */ /* 0x001fc80000000000 */
[----:B--2---:R-:W-:Y:S01]  /*05a0*/  @!P6 FFMA R0, R15, R6, R0 ;  /* 0x000000060f00e223 */ /* 0x004fe20000000000 */
[----:B------:R-:W-:Y:S06]  /*05b0*/  @P0 BRA `(.L_x_2) ;  /* 0xfffffff800f00947 */ /* 0x000fec000383ffff */
.L_x_1:
[----:B------:R-:W-:Y:S05]  /*05c0*/  BRA.U !UP1, `(.L_x_0) ;  /* 0x0000000509387547 */ /* 0x000fea000b800000 */
[----:B------:R-:W0:Y:S01]  /*05d0*/  LDCU UR4, c[0x0][0x390] ;  /* 0x00007200ff0477ac */ /* 0x000e220008000800 */
[----:B------:R-:W-:Y:S02]  /*05e0*/  UISETP.GE.U32.AND UP0, UPT, UR6, 0x4, UPT ;  /* 0x000000040600788c */ /* 0x000fe4000bf06070 */
[----:B0-----:R-:W-:-:S04]  /*05f0*/  ULOP3.LUT UR5, UR4, 0x3, URZ, 0xc0, !UPT ;  /* 0x0000000304057892 */ /* 0x001fc8000f8ec0ff */
[----:B------:R-:W-:-:S03]  /*0600*/  UISETP.NE.AND UP1, UPT, UR5, URZ, UPT ;  /* 0x000000ff0500728c */ /* 0x000fc6000bf25270 */
[----:B------:R-:W-:Y:S08]  /*0610*/  BRA.U !UP0, `(.L_x_3) ;  /* 0x00000001088c7547 */ /* 0x000ff0000b800000 */
[----:B------:R-:W0:Y:S01]  /*0620*/  LDCU UR6, c[0x0][0x394] ;  /* 0x00007280ff0677ac */ /* 0x000e220008000800 */
[----:B------:R-:W-:-:S04]  /*0630*/  IADD3 R5, PT, PT, R4, R3, RZ ;  /* 0x0000000304057210 */ /* 0x000fc80007ffe0ff */
[C---:B------:R-:W-:Y:S01]  /*0640*/  IADD3 R17, PT, PT, R5.reuse, 0x2, RZ ;  /* 0x0000000205117810 */ /* 0x040fe20007ffe0ff */
[C---:B------:R-:W-:Y:S02]  /*0650*/  VIADD R15, R5.reuse, 0x1 ;  /* 0x00000001050f7836 */ /* 0x040fe40000000000 */
[C---:B------:R-:W-:Y:S01]  /*0660*/  VIADD R19, R5.reuse, 0x3 ;  /* 0x0000000305137836 */ /* 0x040fe20000000000 */
[----:B0-----:R-:W-:Y:S02]  /*0670*/  ISETP.GE.AND P0, PT, R5, UR6, PT ;  /* 0x0000000605007c0c */ /* 0x001fe4000bf06270 */
[----:B------:R-:W-:Y:S02]  /*0680*/  ISETP.GE.AND P1, PT, R15, UR6, PT ;  /* 0x000000060f007c0c */ /* 0x000fe4000bf26270 */
[----:B------:R-:W-:Y:S02]  /*0690*/  ISETP.LT.OR P0, PT, R5, RZ, P0 ;  /* 0x000000ff0500720c */ /* 0x000fe40000701670 */
[----:B------:R-:W-:-:S02]  /*06a0*/  ISETP.GE.AND P2, PT, R17, UR6, PT ;  /* 0x0000000611007c0c */ /* 0x000fc4000bf46270 */
[----:B------:R-:W-:Y:S02]  /*06b0*/  ISETP.LT.OR P1, PT, R15, RZ, P1 ;  /* 0x000000ff0f00720c */ /* 0x000fe40000f21670 */
[----:B------:R-:W-:Y:S02]  /*06c0*/  ISETP.GE.AND P3, PT, R19, UR6, PT ;  /* 0x0000000613007c0c */ /* 0x000fe4000bf66270 */
[----:B------:R-:W-:Y:S02]  /*06d0*/  ISETP.LT.OR P2, PT, R17, RZ, P2 ;  /* 0x000000ff1100720c */ /* 0x000fe40001741670 */
[----:B------:R-:W-:-:S03]  /*06e0*/  ISETP.LT.OR P3, PT, R19, RZ, P3 ;  /* 0x000000ff1300720c */ /* 0x000fc60001f61670 */
[----:B------:R-:W0:Y:S08]  /*06f0*/  @!P0 LDC.64 R10, c[0x0][0x380] ;  /* 0x0000e000ff0a8b82 */ /* 0x000e300000000a00 */
[----:B------:R-:W1:Y:S08]  /*0700*/  @!P1 LDC.64 R12, c[0x0][0x380] ;  /* 0x0000e000ff0c9b82 */ /* 0x000e700000000a00 */
[----:B------:R-:W2:Y:S08]  /*0710*/  @!P2 LDC.64 R8, c[0x0][0x380] ;  /* 0x0000e000ff08ab82 */ /* 0x000eb00000000a00 */
[----:B------:R-:W3:Y:S01]  /*0720*/  @!P3 LDC.64 R6, c[0x0][0x380] ;  /* 0x0000e000ff06bb82 */ /* 0x000ee20000000a00 */
[----:B0-----:R-:W-:-:S06]  /*0730*/  @!P0 IMAD.WIDE.U32 R10, R5, 0x4, R10 ;  /* 0x00000004050a8825 */ /* 0x001fcc00078e000a */
[----:B------:R-:W4:Y:S01]  /*0740*/  @!P0 LDG.E R11, desc[UR8][R10.64] ;  /* 0x000000080a0b8981 */ /* 0x000f22000c1e1900 */
[----:B-1----:R-:W-:-:S06]  /*0750*/  @!P1 IMAD.WIDE.U32 R12, R15, 0x4, R12 ;  /* 0x000000040f0c9825 */ /* 0x002fcc00078e000c */
[----:B------:R-:W5:Y:S01]  /*0760*/  @!P1 LDG.E R13, desc[UR8][R12.64] ;  /* 0x000000080c0d9981 */ /* 0x000f62000c1e1900 */
[----:B--2---:R-:W-:-:S06]  /*0770*/  @!P2 IMAD.WIDE.U32 R8, R17, 0x4, R8 ;  /* 0x000000041108a825 */ /* 0x004fcc00078e0008 */
[----:B------:R-:W2:Y:S01]  /*0780*/  @!P2 LDG.E R9, desc[UR8][R8.64] ;  /* 0x000000080809a981 */ /* 0x000ea2000c1e1900 */
[----:B---3--:R-:W-:-:S06]  /*0790*/  @!P3 IMAD.WIDE.U32 R6, R19, 0x4, R6 ;  /* 0x000000041306b825 */ /* 0x008fcc00078e0006 */
[----:B------:R-:W3:Y:S01]  /*07a0*/  @!P3 LDG.E R7, desc[UR8][R6.64] ;  /* 0x000000080607b981 */ /* 0x000ee2000c1e1900 */
[----:B------:R-:W-:-:S04]  /*07b0*/  SHF.L.U32 R5, R3, 0x2, RZ ;  /* 0x0000000203057819 */ /* 0x000fc800000006ff */
[----:B------:R-:W4:Y:S08]  /*07c0*/  @!P0 LDC R14, c[0x3][R5] ;  /* 0x00c00000050e8b82 */ /* 0x000f300000000800 */
[----:B------:R-:W5:Y:S08]  /*07d0*/  @!P1 LDC R15, c[0x3][R5+0x4] ;  /* 0x00c00100050f9b82 */ /* 0x000f700000000800 */
[----:B------:R-:W2:Y:S08]  /*07e0*/  @!P2 LDC R16, c[0x3][R5+0x8] ;  /* 0x00c002000510ab82 */ /* 0x000eb00000000800 */
[----:B------:R-:W3:Y:S01]  /*07f0*/  @!P3 LDC R17, c[0x3][R5+0xc] ;  /* 0x00c003000511bb82 */ /* 0x000ee20000000800 */
[----:B------:R-:W-:-:S02]  /*0800*/  VIADD R3, R3, 0x4 ;  /* 0x0000000403037836 */ /* 0x000fc40000000000 */
[----:B----4-:R-:W-:-:S04]  /*0810*/  @!P0 FFMA R0, R11, R14, R0 ;  /* 0x0000000e0b008223 */ /* 0x010fc80000000000 */
[----:B-----5:R-:W-:-:S04]  /*0820*/  @!P1 FFMA R0, R13, R15, R0 ;  /* 0x0000000f0d009223 */ /* 0x020fc80000000000 */
[----:B--2---:R-:W-:-:S04]  /*0830*/  @!P2 FFMA R0, R9, R16, R0 ;  /* 0x000000100900a223 */ /* 0x004fc80000000000 */
[----:B---3--:R-:W-:-:S07]  /*0840*/  @!P3 FFMA R0, R7, R17, R0 ;  /* 0x000000110700b223 */ /* 0x008fce0000000000 */
.L_x_3:
[----:B------:R-:W-:Y:S05]  /*0850*/  BRA.U !UP1, `(.L_x_0) ;  /* 0x0000000109947547 */ /* 0x000fea000b800000 */
[----:B------:R-:W-:Y:S02]  /*0860*/  UISETP.NE.AND UP0, UPT, UR5, 0x1, UPT ;  /* 0x000000010500788c */ /* 0x000fe4000bf05270 */
[----:B------:R-:W-:-:S04]  /*0870*/  ULOP3.LUT UR4, UR4, 0x1, URZ, 0xc0, !UPT ;  /* 0x0000000104047892 */ /* 0x000fc8000f8ec0ff */
[----:B------:R-:W-:-:S03]  /*0880*/  UISETP.NE.U32.AND UP1, UPT, UR4, 0x1, UPT ;  /* 0x000000010400788c */ /* 0x000fc6000bf25070 */
[----:B------:R-:W-:Y:S08]  /*0890*/  BRA.U !UP0, `(.L_x_4) ;  /* 0x00000001084c7547 */ /* 0x000ff0000b800000 */
[----:B------:R-:W0:Y:S01]  /*08a0*/  LDCU UR4, c[0x0][0x394] ;  /* 0x00007280ff0477ac */ /* 0x000e220008000800 */
[----:B------:R-:W-:-:S05]  /*08b0*/  IADD3 R11, PT, PT, R4, R3, RZ ;  /* 0x00000003040b7210 */ /* 0x000fca0007ffe0ff */
[C---:B------:R-:W-:Y:S01]  /*08c0*/  VIADD R5, R11.reuse, 0x1 ;  /* 0x000000010b057836 */ /* 0x040fe20000000000 */
[----:B0-----:R-:W-:-:S04]  /*08d0*/  ISETP.GE.AND P0, PT, R11, UR4, PT ;  /* 0x000000040b007c0c */ /* 0x001fc8000bf06270 */
[----:B------:R-:W-:Y:S02]  /*08e0*/  ISETP.GE.AND P1, PT, R5, UR4, PT ;  /* 0x0000000405007c0c */ /* 0x000fe4000bf26270 */
[----:B------:R-:W-:Y:S02]  /*08f0*/  ISETP.LT.OR P0, PT, R11, RZ, P0 ;  /* 0x000000ff0b00720c */ /* 0x000fe40000701670 */
[----:B------:R-:W-:-:S11]  /*0900*/  ISETP.LT.OR P1, PT, R5, RZ, P1 ;  /* 0x000000ff0500720c */ /* 0x000fd60000f21670 */
[----:B------:R-:W0:Y:S08]  /*0910*/  @!P0 LDC.64 R6, c[0x0][0x380] ;  /* 0x0000e000ff068b82 */ /* 0x000e300000000a00 */
[----:B------:R-:W1:Y:S01]  /*0920*/  @!P1 LDC.64 R8, c[0x0][0x380] ;  /* 0x0000e000ff089b82 */ /* 0x000e620000000a00 */
[----:B0-----:R-:W-:-:S06]  /*0930*/  @!P0 IMAD.WIDE.U32 R6, R11, 0x4, R6 ;  /* 0x000000040b068825 */ /* 0x001fcc00078e0006 */
[----:B------:R-:W2:Y:S01]  /*0940*/  @!P0 LDG.E R7, desc[UR8][R6.64] ;  /* 0x0000000806078981 */ /* 0x000ea2000c1e1900 */
[----:B-1----:R-:W-:-:S06]  /*0950*/  @!P1 IMAD.WIDE.U32 R8, R5, 0x4, R8 ;  /* 0x0000000405089825 */ /* 0x002fcc00078e0008 */
[----:B------:R-:W3:Y:S01]  /*0960*/  @!P1 LDG.E R9, desc[UR8][R8.64] ;  /* 0x0000000808099981 */ /* 0x000ee2000c1e1900 */
[----:B------:R-:W-:-:S04]  /*0970*/  SHF.L.U32 R11, R3, 0x2, RZ ;  /* 0x00000002030b7819 */ /* 0x000fc800000006ff */
[----:B------:R-:W2:Y:S08]  /*0980*/  @!P0 LDC R5, c[0x3][R11] ;  /* 0x00c000000b058b82 */ /* 0x000eb00000000800 */
[----:B------:R-:W3:Y:S01]  /*0990*/  @!P1 LDC R10, c[0x3][R11+0x4] ;  /* 0x00c001000b0a9b82 */ /* 0x000ee20000000800 */
[----:B------:R-:W-:Y:S02]  /*09a0*/  VIADD R3, R3, 0x2 ;  /* 0x0000000203037836 */ /* 0x000fe40000000000 */
[----:B--2---:R-:W-:-:S04]  /*09b0*/  @!P0 FFMA R0, R7, R5, R0 ;  /* 0x0000000507008223 */ /* 0x004fc80000000000 */
[----:B---3--:R-:W-:-:S07]  /*09c0*/  @!P1 FFMA R0, R9, R10, R0 ;  /* 0x0000000a09009223 */ /* 0x008fce0000000000 */
.L_x_4:
[----:B------:R-:W-:Y:S05]  /*09d0*/  BRA.U UP1, `(.L_x_0) ;  /* 0x0000000101347547 */ /* 0x000fea000b800000 */
[----:B------:R-:W0:Y:S01]  /*09e0*/  LDCU UR4, c[0x0][0x394] ;  /* 0x00007280ff0477ac */ /* 0x000e220008000800 */
[----:B------:R-:W-:Y:S01]  /*09f0*/  IADD3 R7, PT, PT, R4, R3, RZ ;  /* 0x0000000304077210 */ /* 0x000fe20007ffe0ff */
[----:B------:R-:W-:Y:S03]  /*0a00*/  BSSY.RECONVERGENT B0, `(.L_x_0) ;  /* 0x000000a000007945 */ /* 0x000fe60003800200 */
[----:B0-----:R-:W-:-:S04]  /*0a10*/  ISETP.GE.AND P0, PT, R7, UR4, PT ;  /* 0x0000000407007c0c */ /* 0x001fc8000bf06270 */
[----:B------:R-:W-:-:S13]  /*0a20*/  ISETP.LT.OR P0, PT, R7, RZ, P0 ;  /* 0x000000ff0700720c */ /* 0x000fda0000701670 */
[----:B------:R-:W-:Y:S05]  /*0a30*/  @P0 BRA `(.L_x_5) ;  /* 0x0000000000180947 */ /* 0x000fea0003800000 */
[----:B------:R-:W0:Y:S02]  /*0a40*/  LDC.64 R4, c[0x0][0x380] ;  /* 0x0000e000ff047b82 */ /* 0x000e240000000a00 */
[----:B0-----:R-:W-:-:S06]  /*0a50*/  IMAD.WIDE.U32 R4, R7, 0x4, R4 ;  /* 0x0000000407047825 */ /* 0x001fcc00078e0004 */
[----:B------:R-:W2:Y:S01]  /*0a60*/  LDG.E R5, desc[UR8][R4.64] ;  /* 0x0000000804057981 */ /* 0x000ea2000c1e1900 */
[----:B------:R-:W-:-:S06]  /*0a70*/  IMAD.SHL.U32 R3, R3, 0x4, RZ ;  /* 0x0000000403037824 */ /* 0x000fcc00078e00ff */
[----:B------:R-:W2:Y:S02]  /*0a80*/  LDC R3, c[0x3][R3] ;  /* 0x00c0000003037b82 */ /* 0x000ea40000000800 */
[----:B--2---:R-:W-:-:S07]  /*0a90*/  FFMA R0, R5, R3, R0 ;  /* 0x0000000305007223 */ /* 0x004fce0000000000 */
.L_x_5:
[----:B------:R-:W-:Y:S05]  /*0aa0*/  BSYNC.RECONVERGENT B0 ;  /* 0x0000000000007941 */ /* 0x000fea0003800200 */
.L_x_0:
[----:B------:R-:W0:Y:S02]  /*0ab0*/  LDC.64 R4, c[0x0][0x388] ;  /* 0x0000e200ff047b82 */ /* 0x000e240000000a00 */
[----:B0-----:R-:W-:-:S05]  /*0ac0*/  IMAD.WIDE R2, R2, 0x4, R4 ;  /* 0x0000000402027825 */ /* 0x001fca00078e0204 */
[----:B------:R-:W-:Y:S01]  /*0ad0*/  STG.E desc[UR8][R2.64], R0 ;  /* 0x0000000002007986 */ /* 0x000fe2000c101908 */
[----:B------:R-:W-:Y:S05]  /*0ae0*/  EXIT ;  /* 0x000000000000794d */ /* 0x000fea0003800000 */
.L_x_6:
[----:B------:R-:W-:-:S00]  /*0af0*/  BRA `(.L_x_6) ;  /* 0xfffffffc00fc7947 */ /* 0x000fc0000383ffff */
[----:B------:R-:W-:-:S00]  /*0b00*/  NOP ;  /* 0x0000000000007918 */ /* 0x000fc00000000000 */
[----:B------:R-:W-:-:S00]  /*0b10*/  NOP ;  /* 0x0000000000007918 */ /* 0x000fc00000000000 */
[----:B------:R-:W-:-:S00]  /*0b20*/  NOP ;  /* 0x0000000000007918 */ /* 0x000fc00000000000 */
[----:B------:R-:W-:-:S00]  /*0b30*/  NOP ;  /* 0x0000000000007918 */ /* 0x000fc00000000000 */
[----:B------:R-:W-:-:S00]  /*0b40*/  NOP ;  /* 0x0000000000007918 */ /* 0x000fc00000000000 */
[----:B------:R-:W-:-:S00]  /*0b50*/  NOP ;  /* 0x0000000000007918 */ /* 0x000fc00000000000 */
[----:B------:R-:W-:-:S00]  /*0b60*/  NOP ;  /* 0x0000000000007918 */ /* 0x000fc00000000000 */
[----:B------:R-:W-:-:S00]  /*0b70*/  NOP ;  /* 0x0000000000007918 */ /* 0x000fc00000000000 */
.L_x_7:


//--------------------- .nv.shared.reserved.0     --------------------------
	.section	.nv.shared.reserved.0,"aw",@nobits
	.weak		__nv_reservedSMEM_offset_0_alias
	.size		__nv_reservedSMEM_offset_0_alias, 0, 64
	.other		__nv_reservedSMEM_offset_0_alias,@"STO_CUDA_RESERVED_SHARED STV_DEFAULT"
__nv_reservedSMEM_offset_0_alias:
	.zero		0
	.zero		64


//--------------------- .nv.constant0._Z15conv_1d_basic_kPfS_ii --------------------------
	.section	.nv.constant0._Z15conv_1d_basic_kPfS_ii,"a",@progbits
	.sectionflags	@""
	.align	4
.nv.constant0._Z15conv_1d_basic_kPfS_ii:
	.zero		920


//--------------------- SYMBOLS --------------------------

	.type		.nv.reservedSmem.offset0,@object
	.size		.nv.reservedSmem.offset0,0x4
